//
// Generated by NVIDIA NVVM Compiler
//
// Compiler Build ID: CL-36424714
// Cuda compilation tools, release 13.0, V13.0.88
// Based on NVVM 20.0.0
//

.version 9.0
.target sm_100
.address_size 64

	// .globl	_Z6AddVecPKfS0_Pfi

.visible .entry _Z6AddVecPKfS0_Pfi(
	.param .u64 .ptr .align 1 _Z6AddVecPKfS0_Pfi_param_0,
	.param .u64 .ptr .align 1 _Z6AddVecPKfS0_Pfi_param_1,
	.param .u64 .ptr .align 1 _Z6AddVecPKfS0_Pfi_param_2,
	.param .u32 _Z6AddVecPKfS0_Pfi_param_3
)
{
	.reg .pred 	%p<2>;
	.reg .b32 	%r<6>;
	.reg .b32 	%f<4>;
	.reg .b64 	%rd<11>;

	ld.param.u64 	%rd1, [_Z6AddVecPKfS0_Pfi_param_0];
	ld.param.u64 	%rd2, [_Z6AddVecPKfS0_Pfi_param_1];
	ld.param.u64 	%rd3, [_Z6AddVecPKfS0_Pfi_param_2];
	ld.param.u32 	%r2, [_Z6AddVecPKfS0_Pfi_param_3];
	mov.u32 	%r3, %ntid.x;
	mov.u32 	%r4, %ctaid.x;
	mov.u32 	%r5, %tid.x;
	mad.lo.s32 	%r1, %r3, %r4, %r5;
	setp.ge.s32 	%p1, %r1, %r2;
	@%p1 bra 	$L__BB0_2;
	cvta.to.global.u64 	%rd4, %rd1;
	cvta.to.global.u64 	%rd5, %rd2;
	cvta.to.global.u64 	%rd6, %rd3;
	mul.wide.s32 	%rd7, %r1, 4;
	add.s64 	%rd8, %rd4, %rd7;
	ld.global.f32 	%f1, [%rd8];
	add.s64 	%rd9, %rd5, %rd7;
	ld.global.f32 	%f2, [%rd9];
	sub.f32 	%f3, %f1, %f2;
	add.s64 	%rd10, %rd6, %rd7;
	st.global.f32 	[%rd10], %f3;
$L__BB0_2:
	ret;

}


// ===== COMPILED SASS (sm_100) =====

	.target	sm_100

	.elftype	@"ET_EXEC"


//--------------------- .note.nv.tkinfo           --------------------------
	.section	.note.nv.tkinfo,"",@"SHT_NOTE"
	.sectionflags	@"SHF_NOTE_NV_TKINFO"
	.tkinfo
        /*0018*/ 	.word	0x00000002
        /*0030*/ 	.string	""
        /*0030*/ 	.string	"ptxas"
        /*0030*/ 	.string	"Cuda compilation tools, release 13.0, V13.0.88"
        /*0030*/ 	.string	"Build cuda_13.0.r13.0/compiler.36424714_0"
        /*0030*/ 	.string	"-arch sm_100 -m 64 "



//--------------------- .note.nv.cuinfo           --------------------------
	.section	.note.nv.cuinfo,"",@"SHT_NOTE"
	.sectionflags	@"SHF_NOTE_NV_CUINFO"
        /*0018*/ 	.short	0x0002
        /*001a*/ 	.short	0x0064
        /*001c*/ 	.short	0x0082
	.zero		2


//--------------------- .nv.info                  --------------------------
	.section	.nv.info,"",@"SHT_CUDA_INFO"
	.align	4


	//----- nvinfo : EIATTR_REGCOUNT
	.align		4
        /*0000*/ 	.byte	0x04, 0x2f
        /*0002*/ 	.short	(.L_1 - .L_0)
	.align		4
.L_0:
        /*0004*/ 	.word	index@(_Z6AddVecPKfS0_Pfi)
        /*0008*/ 	.word	0x0000000c


	//----- nvinfo : EIATTR_FRAME_SIZE
	.align		4
.L_1:
        /*000c*/ 	.byte	0x04, 0x11
        /*000e*/ 	.short	(.L_3 - .L_2)
	.align		4
.L_2:
        /*0010*/ 	.word	index@(_Z6AddVecPKfS0_Pfi)
        /*0014*/ 	.word	0x00000000


	//----- nvinfo : EIATTR_MIN_STACK_SIZE
	.align		4
.L_3:
        /*0018*/ 	.byte	0x04, 0x12
        /*001a*/ 	.short	(.L_5 - .L_4)
	.align		4
.L_4:
        /*001c*/ 	.word	index@(_Z6AddVecPKfS0_Pfi)
        /*0020*/ 	.word	0x00000000
.L_5:


//--------------------- .nv.compat                --------------------------
	.section	.nv.compat,"",@"SHT_CUDA_COMPAT_INFO"
	.align	4
        /*0000*/ 	.byte	0x02, 0x09, 0x00, 0x00, 0x02, 0x02, 0x01, 0x00, 0x02, 0x05, 0x05, 0x00, 0x03, 0x07, 0x01, 0x01
        /*0010*/ 	.byte	0x02, 0x03, 0x00, 0x00, 0x02, 0x06, 0x01, 0x00, 0x04, 0x0b, 0x08, 0x00, 0x09, 0x00, 0x00, 0x00
        /*0020*/ 	.byte	0x00, 0x00, 0x00, 0x00


//--------------------- .nv.info._Z6AddVecPKfS0_Pfi --------------------------
	.section	.nv.info._Z6AddVecPKfS0_Pfi,"",@"SHT_CUDA_INFO"
	.sectionflags	@""
	.align	4


	//----- nvinfo : EIATTR_CUDA_API_VERSION
	.align		4
        /*0000*/ 	.byte	0x04, 0x37
        /*0002*/ 	.short	(.L_7 - .L_6)
.L_6:
        /*0004*/ 	.word	0x00000082


	//----- nvinfo : EIATTR_KPARAM_INFO
	.align		4
.L_7:
        /*0008*/ 	.byte	0x04, 0x17
        /*000a*/ 	.short	(.L_9 - .L_8)
.L_8:
        /*000c*/ 	.word	0x00000000
        /*0010*/ 	.short	0x0003
        /*0012*/ 	.short	0x0018
        /*0014*/ 	.byte	0x00, 0xf0, 0x11, 0x00


	//----- nvinfo : EIATTR_KPARAM_INFO
	.align		4
.L_9:
        /*0018*/ 	.byte	0x04, 0x17
        /*001a*/ 	.short	(.L_11 - .L_10)
.L_10:
        /*001c*/ 	.word	0x00000000
        /*0020*/ 	.short	0x0002
        /*0022*/ 	.short	0x0010
        /*0024*/ 	.byte	0x00, 0xf5, 0x21, 0x00


	//----- nvinfo : EIATTR_KPARAM_INFO
	.align		4
.L_11:
        /*0028*/ 	.byte	0x04, 0x17
        /*002a*/ 	.short	(.L_13 - .L_12)
.L_12:
        /*002c*/ 	.word	0x00000000
        /*0030*/ 	.short	0x0001
        /*0032*/ 	.short	0x0008
        /*0034*/ 	.byte	0x00, 0xf5, 0x21, 0x00


	//----- nvinfo : EIATTR_KPARAM_INFO
	.align		4
.L_13:
        /*0038*/ 	.byte	0x04, 0x17
        /*003a*/ 	.short	(.L_15 - .L_14)
.L_14:
        /*003c*/ 	.word	0x00000000
        /*0040*/ 	.short	0x0000
        /*0042*/ 	.short	0x0000
        /*0044*/ 	.byte	0x00, 0xf5, 0x21, 0x00


	//----- nvinfo : EIATTR_SPARSE_MMA_MASK
	.align		4
.L_15:
        /*0048*/ 	.byte	0x03, 0x50
        /*004a*/ 	.short	0x0000


	//----- nvinfo : EIATTR_MAXREG_COUNT
	.align		4
        /*004c*/ 	.byte	0x03, 0x1b
        /*004e*/ 	.short	0x00ff


	//----- nvinfo : EIATTR_MERCURY_ISA_VERSION
	.align		4
        /*0050*/ 	.byte	0x03, 0x5f
        /*0052*/ 	.short	0x0101


	//----- nvinfo : EIATTR_VRC_CTA_INIT_COUNT
	.align		4
        /*0054*/ 	.byte	0x02, 0x4a
	.zero		1
	.zero		1


	//----- nvinfo : EIATTR_EXIT_INSTR_OFFSETS
	.align		4
        /*0058*/ 	.byte	0x04, 0x1c
        /*005a*/ 	.short	(.L_17 - .L_16)


	//   ....[0]....
.L_16:
        /*005c*/ 	.word	0x00000070


	//   ....[1]....
        /*0060*/ 	.word	0x00000130


	//----- nvinfo : EIATTR_CBANK_PARAM_SIZE
	.align		4
.L_17:
        /*0064*/ 	.byte	0x03, 0x19
        /*0066*/ 	.short	0x001c


	//----- nvinfo : EIATTR_PARAM_CBANK
	.align		4
        /*0068*/ 	.byte	0x04, 0x0a
        /*006a*/ 	.short	(.L_19 - .L_18)
	.align		4
.L_18:
        /*006c*/ 	.word	index@(.nv.constant0._Z6AddVecPKfS0_Pfi)
        /*0070*/ 	.short	0x0380
        /*0072*/ 	.short	0x001c


	//----- nvinfo : EIATTR_SW_WAR
	.align		4
.L_19:
        /*0074*/ 	.byte	0x04, 0x36
        /*0076*/ 	.short	(.L_21 - .L_20)
.L_20:
        /*0078*/ 	.word	0x00000008
.L_21:


//--------------------- .nv.callgraph             --------------------------
	.section	.nv.callgraph,"",@"SHT_CUDA_CALLGRAPH"
	.align	4
	.sectionentsize	8
	.align		4
        /*0000*/ 	.word	0x00000000
	.align		4
        /*0004*/ 	.word	0xffffffff
	.align		4
        /*0008*/ 	.word	0x00000000
	.align		4
        /*000c*/ 	.word	0xfffffffe
	.align		4
        /*0010*/ 	.word	0x00000000
	.align		4
        /*0014*/ 	.word	0xfffffffd
	.align		4
        /*0018*/ 	.word	0x00000000
	.align		4
        /*001c*/ 	.word	0xfffffffc


//--------------------- .text._Z6AddVecPKfS0_Pfi  --------------------------
	.section	.text._Z6AddVecPKfS0_Pfi,"ax",@progbits
	.align	128
        .global         _Z6AddVecPKfS0_Pfi
        .type           _Z6AddVecPKfS0_Pfi,@function
        .size           _Z6AddVecPKfS0_Pfi,(.L_x_1 - _Z6AddVecPKfS0_Pfi)
        .other          _Z6AddVecPKfS0_Pfi,@"STO_CUDA_ENTRY STV_DEFAULT"
_Z6AddVecPKfS0_Pfi:
.text._Z6AddVecPKfS0_Pfi:
[----:B------:R-:W-:Y:S01]  /*0000*/  LDC R1, c[0x0][0x37c] ;  /* 0x0000df00ff017b82 */ /* 0x000fe20000000800 */
[----:B------:R-:W0:Y:S01]  /*0010*/  S2R R9, SR_CTAID.X ;  /* 0x0000000000097919 */ /* 0x000e220000002500 */
[----:B------:R-:W0:Y:S01]  /*0020*/  LDCU UR4, c[0x0][0x360] ;  /* 0x00006c00ff0477ac */ /* 0x000e220008000800 */
[----:B------:R-:W0:Y:S01]  /*0030*/  S2R R0, SR_TID.X ;  /* 0x0000000000007919 */ /* 0x000e220000002100 */
[----:B------:R-:W1:Y:S01]  /*0040*/  LDCU UR5, c[0x0][0x398] ;  /* 0x00007300ff0577ac */ /* 0x000e620008000800 */
[----:B0-----:R-:W-:-:S05]  /*0050*/  IMAD R9, R9, UR4, R0 ;  /* 0x0000000409097c24 */ /* 0x001fca000f8e0200 */
[----:B-1----:R-:W-:-:S13]  /*0060*/  ISETP.GE.AND P0, PT, R9, UR5, PT ;  /* 0x0000000509007c0c */ /* 0x002fda000bf06270 */
[----:B------:R-:W-:Y:S05]  /*0070*/  @P0 EXIT ;  /* 0x000000000000094d */ /* 0x000fea0003800000 */
[----:B------:R-:W0:Y:S01]  /*0080*/  LDC.64 R2, c[0x0][0x380] ;  /* 0x0000e000ff027b82 */ /* 0x000e220000000a00 */
[----:B------:R-:W1:Y:S07]  /*0090*/  LDCU.64 UR4, c[0x0][0x358] ;  /* 0x00006b00ff0477ac */ /* 0x000e6e0008000a00 */
[----:B------:R-:W2:Y:S08]  /*00a0*/  LDC.64 R4, c[0x0][0x388] ;  /* 0x0000e200ff047b82 */ /* 0x000eb00000000a00 */
[----:B------:R-:W3:Y:S01]  /*00b0*/  LDC.64 R6, c[0x0][0x390] ;  /* 0x0000e400ff067b82 */ /* 0x000ee20000000a00 */
[----:B0-----:R-:W-:-:S06]  /*00c0*/  IMAD.WIDE R2, R9, 0x4, R2 ;  /* 0x0000000409027825 */ /* 0x001fcc00078e0202 */
[----:B-1----:R-:W4:Y:S01]  /*00d0*/  LDG.E R2, desc[UR4][R2.64] ;  /* 0x0000000402027981 */ /* 0x002f22000c1e1900 */
[----:B--2---:R-:W-:-:S06]  /*00e0*/  IMAD.WIDE R4, R9, 0x4, R4 ;  /* 0x0000000409047825 */ /* 0x004fcc00078e0204 */
[----:B------:R-:W4:Y:S01]  /*00f0*/  LDG.E R5, desc[UR4][R4.64] ;  /* 0x0000000404057981 */ /* 0x000f22000c1e1900 */
[----:B---3--:R-:W-:-:S04]  /*0100*/  IMAD.WIDE R6, R9, 0x4, R6 ;  /* 0x0000000409067825 */ /* 0x008fc800078e0206 */
[----:B----4-:R-:W-:-:S05]  /*0110*/  FADD R9, R2, -R5 ;  /* 0x8000000502097221 */ /* 0x010fca0000000000 */
[----:B------:R-:W-:Y:S01]  /*0120*/  STG.E desc[UR4][R6.64], R9 ;  /* 0x0000000906007986 */ /* 0x000fe2000c101904 */
[----:B------:R-:W-:Y:S05]  /*0130*/  EXIT ;  /* 0x000000000000794d */ /* 0x000fea0003800000 */
.L_x_0:
[----:B------:R-:W-:-:S00]  /*0140*/  BRA `(.L_x_0) ;  /* 0xfffffffc00fc7947 */ /* 0x000fc0000383ffff */
[----:B------:R-:W-:-:S00]  /*0150*/  NOP ;  /* 0x0000000000007918 */ /* 0x000fc00000000000 */
        /* <DEDUP_REMOVED lines=10> */
.L_x_1:


//--------------------- .nv.shared.reserved.0     --------------------------
	.section	.nv.shared.reserved.0,"aw",@nobits
	.weak		__nv_reservedSMEM_offset_0_alias
	.size		__nv_reservedSMEM_offset_0_alias, 0, 64
	.other		__nv_reservedSMEM_offset_0_alias,@"STO_CUDA_RESERVED_SHARED STV_DEFAULT"
__nv_reservedSMEM_offset_0_alias:
	.zero		0
	.zero		64


//--------------------- .nv.constant0._Z6AddVecPKfS0_Pfi --------------------------
	.section	.nv.constant0._Z6AddVecPKfS0_Pfi,"a",@progbits
	.sectionflags	@""
	.align	4
.nv.constant0._Z6AddVecPKfS0_Pfi:
	.zero		924


//--------------------- SYMBOLS --------------------------

	.type		.nv.reservedSmem.offset0,@object
	.size		.nv.reservedSmem.offset0,0x4
